	.headerflags	@"EF_CUDA_TEXMODE_UNIFIED EF_CUDA_64BIT_ADDRESS EF_CUDA_ACCELERATORS EF_CUDA_SM90 EF_CUDA_VIRTUAL_SM(EF_CUDA_SM90)"
	.elftype	@"ET_EXEC"


//--------------------- .nv.info                  --------------------------
	.section	.nv.info,"",@"SHT_CUDA_INFO"
	.align	4


	//----- nvinfo : EIATTR_REGCOUNT
	.align		4
        /*0000*/ 	.byte	0x04, 0x2f
        /*0002*/ 	.short	(.L_1 - .L_0)
	.align		4
.L_0:
        /*0004*/ 	.word	index@(triton_poi_fused_add_cat_7)
        /*0008*/ 	.word	0x0000002c


	//----- nvinfo : EIATTR_MIN_STACK_SIZE
	.align		4
.L_1:
        /*000c*/ 	.byte	0x04, 0x12
        /*000e*/ 	.short	(.L_3 - .L_2)
	.align		4
.L_2:
        /*0010*/ 	.word	index@(triton_poi_fused_add_cat_7)
        /*0014*/ 	.word	0x00000000


	//----- nvinfo : EIATTR_FRAME_SIZE
	.align		4
.L_3:
        /*0018*/ 	.byte	0x04, 0x11
        /*001a*/ 	.short	(.L_5 - .L_4)
	.align		4
.L_4:
        /*001c*/ 	.word	index@(triton_poi_fused_add_cat_7)
        /*0020*/ 	.word	0x00000000


	//----- nvinfo : EIATTR_MIN_STACK_SIZE
	.align		4
.L_5:
        /*0024*/ 	.byte	0x04, 0x12
        /*0026*/ 	.short	(.L_7 - .L_6)
	.align		4
.L_6:
        /*0028*/ 	.word	index@(triton_poi_fused_add_cat_7)
        /*002c*/ 	.word	0x00000000
.L_7:


//--------------------- .nv.info.triton_poi_fused_add_cat_7 --------------------------
	.section	.nv.info.triton_poi_fused_add_cat_7,"",@"SHT_CUDA_INFO"
	.sectionflags	@""
	.align	4


	//----- nvinfo : EIATTR_CUDA_API_VERSION
	.align		4
        /*0000*/ 	.byte	0x04, 0x37
        /*0002*/ 	.short	(.L_9 - .L_8)
.L_8:
        /*0004*/ 	.word	0x0000007c


	//----- nvinfo : EIATTR_KPARAM_INFO
	.align		4
.L_9:
        /*0008*/ 	.byte	0x04, 0x17
        /*000a*/ 	.short	(.L_11 - .L_10)
.L_10:
        /*000c*/ 	.word	0x00000000
        /*0010*/ 	.short	0x0007
        /*0012*/ 	.short	0x0038
        /*0014*/ 	.byte	0x00, 0xf0, 0x11, 0x00


	//----- nvinfo : EIATTR_KPARAM_INFO
	.align		4
.L_11:
        /*0018*/ 	.byte	0x04, 0x17
        /*001a*/ 	.short	(.L_13 - .L_12)
.L_12:
        /*001c*/ 	.word	0x00000000
        /*0020*/ 	.short	0x0006
        /*0022*/ 	.short	0x0030
        /*0024*/ 	.byte	0x00, 0xf4, 0x21, 0x00


	//----- nvinfo : EIATTR_KPARAM_INFO
	.align		4
.L_13:
        /*0028*/ 	.byte	0x04, 0x17
        /*002a*/ 	.short	(.L_15 - .L_14)
.L_14:
        /*002c*/ 	.word	0x00000000
        /*0030*/ 	.short	0x0005
        /*0032*/ 	.short	0x0028
        /*0034*/ 	.byte	0x00, 0xf4, 0x21, 0x00


	//----- nvinfo : EIATTR_KPARAM_INFO
	.align		4
.L_15:
        /*0038*/ 	.byte	0x04, 0x17
        /*003a*/ 	.short	(.L_17 - .L_16)
.L_16:
        /*003c*/ 	.word	0x00000000
        /*0040*/ 	.short	0x0004
        /*0042*/ 	.short	0x0020
        /*0044*/ 	.byte	0x00, 0xf4, 0x21, 0x00


	//----- nvinfo : EIATTR_KPARAM_INFO
	.align		4
.L_17:
        /*0048*/ 	.byte	0x04, 0x17
        /*004a*/ 	.short	(.L_19 - .L_18)
.L_18:
        /*004c*/ 	.word	0x00000000
        /*0050*/ 	.short	0x0003
        /*0052*/ 	.short	0x0018
        /*0054*/ 	.byte	0x00, 0xf4, 0x21, 0x00


	//----- nvinfo : EIATTR_KPARAM_INFO
	.align		4
.L_19:
        /*0058*/ 	.byte	0x04, 0x17
        /*005a*/ 	.short	(.L_21 - .L_20)
.L_20:
        /*005c*/ 	.word	0x00000000
        /*0060*/ 	.short	0x0002
        /*0062*/ 	.short	0x0010
        /*0064*/ 	.byte	0x00, 0xf4, 0x21, 0x00


	//----- nvinfo : EIATTR_KPARAM_INFO
	.align		4
.L_21:
        /*0068*/ 	.byte	0x04, 0x17
        /*006a*/ 	.short	(.L_23 - .L_22)
.L_22:
        /*006c*/ 	.word	0x00000000
        /*0070*/ 	.short	0x0001
        /*0072*/ 	.short	0x0008
        /*0074*/ 	.byte	0x00, 0xf4, 0x21, 0x00


	//----- nvinfo : EIATTR_KPARAM_INFO
	.align		4
.L_23:
        /*0078*/ 	.byte	0x04, 0x17
        /*007a*/ 	.short	(.L_25 - .L_24)
.L_24:
        /*007c*/ 	.word	0x00000000
        /*0080*/ 	.short	0x0000
        /*0082*/ 	.short	0x0000
        /*0084*/ 	.byte	0x00, 0xf4, 0x21, 0x00


	//----- nvinfo : EIATTR_SPARSE_MMA_MASK
	.align		4
.L_25:
        /*0088*/ 	.byte	0x03, 0x50
        /*008a*/ 	.short	0x0000


	//----- nvinfo : EIATTR_MAXREG_COUNT
	.align		4
        /*008c*/ 	.byte	0x03, 0x1b
        /*008e*/ 	.short	0x00ff


	//----- nvinfo : EIATTR_EXIT_INSTR_OFFSETS
	.align		4
        /*0090*/ 	.byte	0x04, 0x1c
        /*0092*/ 	.short	(.L_27 - .L_26)


	//   ....[0]....
.L_26:
        /*0094*/ 	.word	0x00000ac0


	//----- nvinfo : EIATTR_REQNTID
	.align		4
.L_27:
        /*0098*/ 	.byte	0x04, 0x10
        /*009a*/ 	.short	(.L_29 - .L_28)
.L_28:
        /*009c*/ 	.word	0x00000080
        /*00a0*/ 	.word	0x00000001
        /*00a4*/ 	.word	0x00000001


	//----- nvinfo : EIATTR_CBANK_PARAM_SIZE
	.align		4
.L_29:
        /*00a8*/ 	.byte	0x03, 0x19
        /*00aa*/ 	.short	0x003c


	//----- nvinfo : EIATTR_PARAM_CBANK
	.align		4
        /*00ac*/ 	.byte	0x04, 0x0a
        /*00ae*/ 	.short	(.L_31 - .L_30)
	.align		4
.L_30:
        /*00b0*/ 	.word	index@(.nv.constant0.triton_poi_fused_add_cat_7)
        /*00b4*/ 	.short	0x0210
        /*00b6*/ 	.short	0x003c


	//----- nvinfo : EIATTR_SW_WAR
	.align		4
.L_31:
        /*00b8*/ 	.byte	0x04, 0x36
        /*00ba*/ 	.short	(.L_33 - .L_32)
.L_32:
        /*00bc*/ 	.word	0x00000008
.L_33:


//--------------------- .nv.callgraph             --------------------------
	.section	.nv.callgraph,"",@"SHT_CUDA_CALLGRAPH"
	.align	4
	.sectionentsize	8
	.align		4
        /*0000*/ 	.word	0x00000000
	.align		4
        /*0004*/ 	.word	0xffffffff
	.align		4
        /*0008*/ 	.word	0x00000000
	.align		4
        /*000c*/ 	.word	0xfffffffe
	.align		4
        /*0010*/ 	.word	0x00000000
	.align		4
        /*0014*/ 	.word	0xfffffffd
	.align		4
        /*0018*/ 	.word	0x00000000
	.align		4
        /*001c*/ 	.word	0xfffffffc


//--------------------- .text.triton_poi_fused_add_cat_7 --------------------------
	.section	.text.triton_poi_fused_add_cat_7,"ax",@progbits
	.align	128
        .global         triton_poi_fused_add_cat_7
        .type           triton_poi_fused_add_cat_7,@function
        .size           triton_poi_fused_add_cat_7,(.L_x_1 - triton_poi_fused_add_cat_7)
        .other          triton_poi_fused_add_cat_7,@"STO_CUDA_ENTRY STV_DEFAULT"
triton_poi_fused_add_cat_7:
.text.triton_poi_fused_add_cat_7:
[----:B------:R-:W-:Y:S01]  /*0000*/  LDC R1, c[0x0][0x28] ;  /* 0x00000a00ff017b82 */ /* 0x000fe20000000800 */
[----:B------:R-:W1:Y:S01]  /*0010*/  S2R R0, SR_TID.X ;  /* 0x0000000000007919 */ /* 0x000e620000002100 */
[----:B------:R-:W-:Y:S01]  /*0020*/  ULDC.64 UR4, c[0x0][0x220] ;  /* 0x0000880000047ab9 */ /* 0x000fe20000000a00 */
[----:B------:R-:W-:Y:S01]  /*0030*/  ULDC.64 UR6, c[0x0][0x228] ;  /* 0x00008a0000067ab9 */ /* 0x000fe20000000a00 */
[----:B------:R-:W-:Y:S01]  /*0040*/  CS2R R28, SRZ ;  /* 0x00000000001c7805 */ /* 0x000fe2000001ff00 */
[----:B------:R-:W2:Y:S01]  /*0050*/  S2R R3, SR_CTAID.X ;  /* 0x0000000000037919 */ /* 0x000ea20000002500 */
[----:B------:R-:W-:Y:S02]  /*0060*/  CS2R R30, SRZ ;  /* 0x00000000001e7805 */ /* 0x000fe4000001ff00 */
[----:B------:R-:W-:Y:S02]  /*0070*/  CS2R R24, SRZ ;  /* 0x0000000000187805 */ /* 0x000fe4000001ff00 */
[----:B------:R-:W-:Y:S01]  /*0080*/  CS2R R26, SRZ ;  /* 0x00000000001a7805 */ /* 0x000fe2000001ff00 */
[----:B-1----:R-:W-:-:S05]  /*0090*/  IMAD.SHL.U32 R0, R0, 0x4, RZ ;  /* 0x0000000400007824 */ /* 0x002fca00078e00ff */
[----:B------:R-:W-:-:S05]  /*00a0*/  LOP3.LUT R0, R0, 0x1fc, RZ, 0xc0, !PT ;  /* 0x000001fc00007812 */ /* 0x000fca00078ec0ff */
[----:B--2---:R-:W-:-:S05]  /*00b0*/  IMAD R0, R3, 0x200, R0 ;  /* 0x0000020003007824 */ /* 0x004fca00078e0200 */
[----:B------:R-:W-:-:S04]  /*00c0*/  SHF.R.S32.HI R3, RZ, 0x1f, R0 ;  /* 0x0000001fff037819 */ /* 0x000fc80000011400 */
[CC--:B------:R-:W-:Y:S02]  /*00d0*/  LEA.HI R2, R3.reuse, R0.reuse, RZ, 0x8 ;  /* 0x0000000003027211 */ /* 0x0c0fe400078f40ff */
[----:B------:R-:W-:Y:S02]  /*00e0*/  LEA.HI R3, R3, R0, RZ, 0xe ;  /* 0x0000000003037211 */ /* 0x000fe400078f70ff */
[----:B------:R-:W-:Y:S02]  /*00f0*/  SHF.R.S32.HI R4, RZ, 0x8, R2 ;  /* 0x00000008ff047819 */ /* 0x000fe40000011402 */
[----:B------:R-:W-:Y:S02]  /*0100*/  LOP3.LUT R7, R2, 0xffffff00, RZ, 0xc0, !PT ;  /* 0xffffff0002077812 */ /* 0x000fe400078ec0ff */
[----:B------:R-:W-:Y:S02]  /*0110*/  LEA.HI R5, R4, R4, RZ, 0x6 ;  /* 0x0000000404057211 */ /* 0x000fe400078f30ff */
[----:B------:R-:W-:Y:S01]  /*0120*/  SHF.R.S32.HI R34, RZ, 0xe, R3 ;  /* 0x0000000eff227819 */ /* 0x000fe20000011403 */
[----:B------:R-:W-:Y:S01]  /*0130*/  IMAD.IADD R7, R0, 0x1, -R7 ;  /* 0x0000000100077824 */ /* 0x000fe200078e0a07 */
[----:B------:R-:W-:-:S03]  /*0140*/  LOP3.LUT R5, R5, 0xffffffc0, RZ, 0xc0, !PT ;  /* 0xffffffc005057812 */ /* 0x000fc600078ec0ff */
[----:B------:R-:W-:Y:S02]  /*0150*/  IMAD R7, R34, 0xc00, R7 ;  /* 0x00000c0022077824 */ /* 0x000fe400078e0207 */
[----:B------:R-:W-:-:S03]  /*0160*/  IMAD.IADD R2, R4, 0x1, -R5 ;  /* 0x0000000104027824 */ /* 0x000fc600078e0a05 */
[----:B------:R-:W-:Y:S01]  /*0170*/  SHF.R.S32.HI R5, RZ, 0x1f, R7 ;  /* 0x0000001fff057819 */ /* 0x000fe20000011407 */
[----:B------:R-:W-:-:S05]  /*0180*/  IMAD.SHL.U32 R4, R2, 0x100, RZ ;  /* 0x0000010002047824 */ /* 0x000fca00078e00ff */
[----:B------:R-:W-:-:S04]  /*0190*/  IADD3 R7, P0, R4, R7, RZ ;  /* 0x0000000704077210 */ /* 0x000fc80007f1e0ff */
[----:B------:R-:W-:Y:S01]  /*01a0*/  LEA.HI.X.SX32 R4, R4, R5, 0x1, P0 ;  /* 0x0000000504047211 */ /* 0x000fe200000f0eff */
[----:B------:R-:W-:-:S03]  /*01b0*/  IMAD.SHL.U32 R36, R7, 0x4, RZ ;  /* 0x0000000407247824 */ /* 0x000fc600078e00ff */
[----:B------:R-:W-:Y:S01]  /*01c0*/  SHF.L.U64.HI R35, R7, 0x2, R4 ;  /* 0x0000000207237819 */ /* 0x000fe20000010204 */
[----:B------:R-:W-:Y:S01]  /*01d0*/  VIADD R4, R2, 0xffffffe4 ;  /* 0xffffffe402047836 */ /* 0x000fe20000000000 */
[----:B------:R-:W-:Y:S02]  /*01e0*/  IADD3 R38, P1, R36, UR4, RZ ;  /* 0x0000000424267c10 */ /* 0x000fe4000ff3e0ff */
[----:B------:R-:W-:Y:S02]  /*01f0*/  IADD3 R8, P2, R36, UR6, RZ ;  /* 0x0000000624087c10 */ /* 0x000fe4000ff5e0ff */
[----:B------:R-:W-:Y:S02]  /*0200*/  ISETP.GE.U32.AND P0, PT, R4, 0xc, PT ;  /* 0x0000000c0400780c */ /* 0x000fe40003f06070 */
[----:B------:R-:W-:Y:S01]  /*0210*/  IADD3.X R39, R35, UR5, RZ, P1, !PT ;  /* 0x0000000523277c10 */ /* 0x000fe20008ffe4ff */
[----:B------:R-:W-:Y:S01]  /*0220*/  ULDC.64 UR4, c[0x0][0x208] ;  /* 0x0000820000047ab9 */ /* 0x000fe20000000a00 */
[----:B------:R-:W-:Y:S01]  /*0230*/  IADD3.X R9, R35, UR7, RZ, P2, !PT ;  /* 0x0000000723097c10 */ /* 0x000fe200097fe4ff */
[----:B------:R-:W-:Y:S01]  /*0240*/  VIADD R4, R2, 0xffffffd8 ;  /* 0xffffffd802047836 */ /* 0x000fe20000000000 */
[----:B------:R-:W-:-:S02]  /*0250*/  CS2R R20, SRZ ;  /* 0x0000000000147805 */ /* 0x000fc4000001ff00 */
[----:B------:R-:W-:Y:S02]  /*0260*/  CS2R R22, SRZ ;  /* 0x0000000000167805 */ /* 0x000fe4000001ff00 */
[----:B------:R-:W-:Y:S02]  /*0270*/  CS2R R16, SRZ ;  /* 0x0000000000107805 */ /* 0x000fe4000001ff00 */
[----:B------:R-:W-:Y:S01]  /*0280*/  CS2R R18, SRZ ;  /* 0x0000000000127805 */ /* 0x000fe2000001ff00 */
[----:B------:R-:W-:Y:S01]  /*0290*/  ULDC.64 UR6, c[0x0][0x230] ;  /* 0x00008c0000067ab9 */ /* 0x000fe20000000a00 */
[----:B------:R-:W2:Y:S04]  /*02a0*/  @!P0 LDG.E.128 R28, desc[UR4][R38.64+-0x7000] ;  /* 0xff900004261c8981 */ /* 0x000ea8000c1e1d00 */
[----:B------:R-:W3:Y:S01]  /*02b0*/  @!P0 LDG.E.128 R24, desc[UR4][R8.64+-0x7000] ;  /* 0xff90000408188981 */ /* 0x000ee2000c1e1d00 */
[----:B------:R-:W-:-:S02]  /*02c0*/  ISETP.GE.U32.AND P4, PT, R4, 0xc, PT ;  /* 0x0000000c0400780c */ /* 0x000fc40003f86070 */
[----:B------:R-:W-:Y:S02]  /*02d0*/  IADD3 R40, P5, R36, UR6, RZ ;  /* 0x0000000624287c10 */ /* 0x000fe4000ffbe0ff */
[----:B------:R-:W-:Y:S02]  /*02e0*/  CS2R R4, SRZ ;  /* 0x0000000000047805 */ /* 0x000fe4000001ff00 */
[----:B------:R-:W-:Y:S02]  /*02f0*/  CS2R R6, SRZ ;  /* 0x0000000000067805 */ /* 0x000fe4000001ff00 */
[----:B------:R-:W-:-:S05]  /*0300*/  LOP3.LUT R3, R3, 0xffffc000, RZ, 0xc0, !PT ;  /* 0xffffc00003037812 */ /* 0x000fca00078ec0ff */
[----:B------:R-:W4:Y:S04]  /*0310*/  @!P4 LDG.E.128 R20, desc[UR4][R38.64+-0xa000] ;  /* 0xff6000042614c981 */ /* 0x000f28000c1e1d00 */
[----:B------:R-:W5:Y:S01]  /*0320*/  @!P4 LDG.E.128 R16, desc[UR4][R8.64+-0xa000] ;  /* 0xff6000040810c981 */ /* 0x000f62000c1e1d00 */
[----:B------:R-:W-:Y:S01]  /*0330*/  IADD3.X R41, R35, UR7, RZ, P5, !PT ;  /* 0x0000000723297c10 */ /* 0x000fe2000affe4ff */
[----:B------:R-:W-:Y:S01]  /*0340*/  IMAD.IADD R3, R0, 0x1, -R3 ;  /* 0x0000000100037824 */ /* 0x000fe200078e0a03 */
[----:B------:R-:W-:Y:S02]  /*0350*/  ISETP.GT.AND P3, PT, R2, 0x33, PT ;  /* 0x000000330200780c */ /* 0x000fe40003f64270 */
[----:B------:R-:W-:Y:S02]  /*0360*/  CS2R R12, SRZ ;  /* 0x00000000000c7805 */ /* 0x000fe4000001ff00 */
[----:B------:R-:W-:Y:S01]  /*0370*/  CS2R R14, SRZ ;  /* 0x00000000000e7805 */ /* 0x000fe2000001ff00 */
[----:B------:R-:W4:Y:S01]  /*0380*/  @!P4 LDG.E.128 R4, desc[UR4][R40.64+-0xa000] ;  /* 0xff6000042804c981 */ /* 0x000f22000c1e1d00 */
[----:B------:R-:W-:Y:S01]  /*0390*/  IMAD R34, R34, 0x1000, R3 ;  /* 0x0000100022227824 */ /* 0x000fe200078e0203 */
[C---:B------:R-:W-:Y:S01]  /*03a0*/  ISETP.GE.AND P1, PT, R2.reuse, 0x10, PT ;  /* 0x000000100200780c */ /* 0x040fe20003f26270 */
[----:B------:R-:W-:Y:S01]  /*03b0*/  VIADD R3, R2, 0xfffffff0 ;  /* 0xfffffff002037836 */ /* 0x000fe20000000000 */
[----:B------:R-:W-:-:S04]  /*03c0*/  ULDC.64 UR6, c[0x0][0x238] ;  /* 0x00008e0000067ab9 */ /* 0x000fc80000000a00 */
[----:B------:R-:W-:Y:S01]  /*03d0*/  ISETP.GE.U32.AND P2, PT, R3, 0xc, PT ;  /* 0x0000000c0300780c */ /* 0x000fe20003f46070 */
[----:B------:R1:W4:Y:S01]  /*03e0*/  @P3 LDG.E.128 R12, desc[UR4][R8.64+-0xd000] ;  /* 0xff300004080c3981 */ /* 0x000322000c1e1d00 */
[----:B--2---:R-:W-:Y:S02]  /*03f0*/  SEL R33, R30, RZ, !P0 ;  /* 0x000000ff1e217207 */ /* 0x004fe40004000000 */
[----:B------:R-:W-:Y:S02]  /*0400*/  SEL R32, R31, RZ, !P0 ;  /* 0x000000ff1f207207 */ /* 0x000fe40004000000 */
[----:B---3--:R-:W-:Y:S02]  /*0410*/  SEL R26, R26, RZ, !P0 ;  /* 0x000000ff1a1a7207 */ /* 0x008fe40004000000 */
[----:B------:R-:W-:Y:S02]  /*0420*/  SEL R27, R27, RZ, !P0 ;  /* 0x000000ff1b1b7207 */ /* 0x000fe40004000000 */
[----:B------:R-:W-:Y:S01]  /*0430*/  SEL R3, R24, RZ, !P0 ;  /* 0x000000ff18037207 */ /* 0x000fe20004000000 */
[----:B------:R-:W-:Y:S01]  /*0440*/  FADD R33, R33, R26 ;  /* 0x0000001a21217221 */ /* 0x000fe20000000000 */
[----:B------:R-:W-:Y:S01]  /*0450*/  SEL R2, R25, RZ, !P0 ;  /* 0x000000ff19027207 */ /* 0x000fe20004000000 */
[----:B------:R-:W-:Y:S01]  /*0460*/  FADD R32, R32, R27 ;  /* 0x0000001b20207221 */ /* 0x000fe20000000000 */
[----:B------:R-:W-:-:S02]  /*0470*/  CS2R R24, SRZ ;  /* 0x0000000000187805 */ /* 0x000fc4000001ff00 */
[----:B------:R-:W-:-:S06]  /*0480*/  CS2R R26, SRZ ;  /* 0x00000000001a7805 */ /* 0x000fcc000001ff00 */
[----:B------:R-:W2:Y:S01]  /*0490*/  @P3 LDG.E.128 R24, desc[UR4][R38.64+-0xd000] ;  /* 0xff30000426183981 */ /* 0x000ea2000c1e1d00 */
[----:B------:R-:W-:Y:S02]  /*04a0*/  SEL R29, R29, RZ, !P0 ;  /* 0x000000ff1d1d7207 */ /* 0x000fe40004000000 */
[----:B-----5:R-:W-:-:S03]  /*04b0*/  SEL R16, R16, RZ, !P4 ;  /* 0x000000ff10107207 */ /* 0x020fc60006000000 */
[----:B------:R-:W-:Y:S01]  /*04c0*/  FADD R2, R29, R2 ;  /* 0x000000021d027221 */ /* 0x000fe20000000000 */
[----:B----4-:R-:W-:Y:S02]  /*04d0*/  SEL R29, R20, RZ, !P4 ;  /* 0x000000ff141d7207 */ /* 0x010fe40006000000 */
[----:B------:R-:W-:-:S03]  /*04e0*/  SEL R21, R21, RZ, !P4 ;  /* 0x000000ff15157207 */ /* 0x000fc60006000000 */
[----:B------:R-:W-:Y:S01]  /*04f0*/  FADD R20, R29, R16 ;  /* 0x000000101d147221 */ /* 0x000fe20000000000 */
[----:B------:R-:W-:-:S05]  /*0500*/  SEL R16, R17, RZ, !P4 ;  /* 0x000000ff11107207 */ /* 0x000fca0006000000 */
[----:B------:R-:W-:Y:S01]  /*0510*/  FADD R37, R21, R16 ;  /* 0x0000001015257221 */ /* 0x000fe20000000000 */
[----:B------:R-:W-:Y:S02]  /*0520*/  SEL R21, R4, RZ, !P4 ;  /* 0x000000ff04157207 */ /* 0x000fe40006000000 */
[----:B------:R-:W-:Y:S02]  /*0530*/  SEL R4, R5, RZ, !P4 ;  /* 0x000000ff05047207 */ /* 0x000fe40006000000 */
[----:B-1----:R-:W-:Y:S02]  /*0540*/  CS2R R8, SRZ ;  /* 0x0000000000087805 */ /* 0x002fe4000001ff00 */
[----:B------:R-:W-:Y:S02]  /*0550*/  SEL R28, R28, RZ, !P0 ;  /* 0x000000ff1c1c7207 */ /* 0x000fe40004000000 */
[----:B------:R-:W-:Y:S02]  /*0560*/  CS2R R10, SRZ ;  /* 0x00000000000a7805 */ /* 0x000fe4000001ff00 */
[----:B------:R-:W-:Y:S01]  /*0570*/  SEL R17, R18, RZ, !P4 ;  /* 0x000000ff12117207 */ /* 0x000fe20006000000 */
[----:B------:R-:W-:Y:S01]  /*0580*/  FADD R37, R37, R4 ;  /* 0x0000000425257221 */ /* 0x000fe20000000000 */
[----:B------:R-:W-:Y:S01]  /*0590*/  SEL R22, R22, RZ, !P4 ;  /* 0x000000ff16167207 */ /* 0x000fe20006000000 */
[----:B------:R-:W1:Y:S01]  /*05a0*/  LDC.64 R4, c[0x0][0x218] ;  /* 0x00008600ff047b82 */ /* 0x000e620000000a00 */
[----:B------:R-:W-:-:S02]  /*05b0*/  SEL R23, R23, RZ, !P4 ;  /* 0x000000ff17177207 */ /* 0x000fc40006000000 */
[----:B------:R-:W-:Y:S01]  /*05c0*/  IADD3 R30, P5, R36, UR6, RZ ;  /* 0x00000006241e7c10 */ /* 0x000fe2000ffbe0ff */
[----:B------:R-:W-:Y:S01]  /*05d0*/  FADD R3, R28, R3 ;  /* 0x000000031c037221 */ /* 0x000fe20000000000 */
[----:B------:R-:W-:Y:S01]  /*05e0*/  SEL R18, R19, RZ, !P4 ;  /* 0x000000ff13127207 */ /* 0x000fe20006000000 */
[----:B------:R-:W-:Y:S01]  /*05f0*/  FADD R28, R22, R17 ;  /* 0x00000011161c7221 */ /* 0x000fe20000000000 */
[----:B------:R-:W-:Y:S01]  /*0600*/  IADD3.X R31, R35, UR7, RZ, P5, !PT ;  /* 0x00000007231f7c10 */ /* 0x000fe2000affe4ff */
[----:B------:R-:W-:Y:S01]  /*0610*/  FADD R36, R20, R21 ;  /* 0x0000001514247221 */ /* 0x000fe20000000000 */
[----:B------:R-:W-:Y:S01]  /*0620*/  SEL R35, R6, RZ, !P4 ;  /* 0x000000ff06237207 */ /* 0x000fe20006000000 */
[----:B------:R-:W-:Y:S01]  /*0630*/  FADD R29, R23, R18 ;  /* 0x00000012171d7221 */ /* 0x000fe20000000000 */
[----:B------:R-:W3:Y:S01]  /*0640*/  @P3 LDG.E.128 R8, desc[UR4][R40.64+-0xd000] ;  /* 0xff30000428083981 */ /* 0x000ee2000c1e1d00 */
[----:B------:R-:W-:Y:S02]  /*0650*/  CS2R R20, SRZ ;  /* 0x0000000000147805 */ /* 0x000fe4000001ff00 */
[----:B------:R-:W-:-:S02]  /*0660*/  CS2R R22, SRZ ;  /* 0x0000000000167805 */ /* 0x000fc4000001ff00 */
[----:B------:R-:W-:Y:S02]  /*0670*/  SEL R6, R7, RZ, !P4 ;  /* 0x000000ff07067207 */ /* 0x000fe40006000000 */
[----:B------:R-:W-:Y:S01]  /*0680*/  SEL R7, R12, RZ, P3 ;  /* 0x000000ff0c077207 */ /* 0x000fe20001800000 */
[----:B------:R-:W-:Y:S02]  /*0690*/  FADD R12, R28, R35 ;  /* 0x000000231c0c7221 */ /* 0x000fe40000000000 */
[----:B------:R-:W-:Y:S01]  /*06a0*/  FADD R35, R29, R6 ;  /* 0x000000061d237221 */ /* 0x000fe20000000000 */
[----:B------:R-:W4:Y:S01]  /*06b0*/  @P3 LDG.E.128 R20, desc[UR4][R30.64+-0xd000] ;  /* 0xff3000041e143981 */ /* 0x000f22000c1e1d00 */
[----:B------:R-:W5:Y:S01]  /*06c0*/  LDC.64 R28, c[0x0][0x240] ;  /* 0x00009000ff1c7b82 */ /* 0x000f620000000a00 */
[----:B------:R-:W-:Y:S02]  /*06d0*/  CS2R R16, SRZ ;  /* 0x0000000000107805 */ /* 0x000fe4000001ff00 */
[----:B------:R-:W-:-:S06]  /*06e0*/  CS2R R18, SRZ ;  /* 0x0000000000127805 */ /* 0x000fcc000001ff00 */
[----:B------:R1:W4:Y:S02]  /*06f0*/  @!P2 LDG.E.128 R16, desc[UR4][R38.64+-0x4000] ;  /* 0xffc000042610a981 */ /* 0x000324000c1e1d00 */
[----:B-1----:R-:W-:Y:S01]  /*0700*/  IMAD.WIDE R38, R34, 0x4, R4 ;  /* 0x0000000422267825 */ /* 0x002fe200078e0204 */
[----:B------:R-:W-:Y:S02]  /*0710*/  CS2R R4, SRZ ;  /* 0x0000000000047805 */ /* 0x000fe4000001ff00 */
[----:B------:R-:W-:Y:S01]  /*0720*/  SEL R30, R13, RZ, P3 ;  /* 0x000000ff0d1e7207 */ /* 0x000fe20001800000 */
[----:B0----5:R-:W-:Y:S01]  /*0730*/  IMAD.WIDE R28, R0, 0x4, R28 ;  /* 0x00000004001c7825 */ /* 0x021fe200078e021c */
[----:B------:R-:W-:Y:S02]  /*0740*/  SEL R13, R14, RZ, P3 ;  /* 0x000000ff0e0d7207 */ /* 0x000fe40001800000 */
[----:B--2---:R-:W-:-:S05]  /*0750*/  SEL R24, R24, RZ, P3 ;  /* 0x000000ff18187207 */ /* 0x004fca0001800000 */
[----:B------:R-:W-:Y:S01]  /*0760*/  FADD R24, R24, R7 ;  /* 0x0000000718187221 */ /* 0x000fe20000000000 */
[----:B------:R-:W-:Y:S02]  /*0770*/  CS2R R6, SRZ ;  /* 0x0000000000067805 */ /* 0x000fe4000001ff00 */
[----:B------:R-:W-:-:S04]  /*0780*/  SEL R25, R25, RZ, P3 ;  /* 0x000000ff19197207 */ /* 0x000fc80001800000 */
[----:B------:R-:W2:Y:S01]  /*0790*/  @!P1 LDG.E.128 R4, desc[UR4][R38.64] ;  /* 0x0000000426049981 */ /* 0x000ea2000c1e1d00 */
[----:B------:R-:W-:-:S03]  /*07a0*/  FADD R14, R25, R30 ;  /* 0x0000001e190e7221 */ /* 0x000fc60000000000 */
[----:B------:R-:W5:Y:S01]  /*07b0*/  LDG.E.128 R28, desc[UR4][R28.64] ;  /* 0x000000041c1c7981 */ /* 0x000f62000c1e1d00 */
[----:B------:R-:W-:Y:S02]  /*07c0*/  SEL R26, R26, RZ, P3 ;  /* 0x000000ff1a1a7207 */ /* 0x000fe40001800000 */
[----:B------:R-:W-:-:S03]  /*07d0*/  SEL R15, R15, RZ, P3 ;  /* 0x000000ff0f0f7207 */ /* 0x000fc60001800000 */
[----:B------:R-:W-:Y:S01]  /*07e0*/  FADD R13, R26, R13 ;  /* 0x0000000d1a0d7221 */ /* 0x000fe20000000000 */
[----:B------:R-:W-:Y:S02]  /*07f0*/  SEL R26, R27, RZ, P3 ;  /* 0x000000ff1b1a7207 */ /* 0x000fe40001800000 */
[----:B---3--:R-:W-:Y:S02]  /*0800*/  SEL R9, R9, RZ, P3 ;  /* 0x000000ff09097207 */ /* 0x008fe40001800000 */
[----:B------:R-:W-:Y:S01]  /*0810*/  SEL R25, R8, RZ, P3 ;  /* 0x000000ff08197207 */ /* 0x000fe20001800000 */
[----:B------:R-:W-:Y:S01]  /*0820*/  FADD R8, R26, R15 ;  /* 0x0000000f1a087221 */ /* 0x000fe20000000000 */
[----:B------:R-:W-:Y:S01]  /*0830*/  SEL R11, R11, RZ, P3 ;  /* 0x000000ff0b0b7207 */ /* 0x000fe20001800000 */
[----:B------:R-:W-:Y:S02]  /*0840*/  FADD R14, R14, R9 ;  /* 0x000000090e0e7221 */ /* 0x000fe40000000000 */
[----:B------:R-:W-:Y:S01]  /*0850*/  FADD R24, R24, R25 ;  /* 0x0000001918187221 */ /* 0x000fe20000000000 */
[----:B----4-:R-:W-:Y:S01]  /*0860*/  SEL R9, R20, RZ, P3 ;  /* 0x000000ff14097207 */ /* 0x010fe20001800000 */
[----:B------:R-:W-:Y:S01]  /*0870*/  FADD R8, R8, R11 ;  /* 0x0000000b08087221 */ /* 0x000fe20000000000 */
[----:B------:R-:W-:-:S02]  /*0880*/  SEL R23, R23, RZ, P3 ;  /* 0x000000ff17177207 */ /* 0x000fc40001800000 */
[----:B------:R-:W-:Y:S01]  /*0890*/  SEL R10, R10, RZ, P3 ;  /* 0x000000ff0a0a7207 */ /* 0x000fe20001800000 */
[----:B------:R-:W-:Y:S01]  /*08a0*/  FADD R24, R24, R9 ;  /* 0x0000000918187221 */ /* 0x000fe20000000000 */
[----:B------:R-:W-:Y:S01]  /*08b0*/  SEL R21, R21, RZ, P3 ;  /* 0x000000ff15157207 */ /* 0x000fe20001800000 */
[----:B------:R-:W-:Y:S01]  /*08c0*/  FADD R23, R8, R23 ;  /* 0x0000001708177221 */ /* 0x000fe20000000000 */
[----:B------:R-:W-:Y:S01]  /*08d0*/  SEL R22, R22, RZ, P3 ;  /* 0x000000ff16167207 */ /* 0x000fe20001800000 */
[----:B------:R-:W0:Y:S01]  /*08e0*/  LDC.64 R8, c[0x0][0x210] ;  /* 0x00008400ff087b82 */ /* 0x000e220000000a00 */
[----:B------:R-:W-:Y:S01]  /*08f0*/  FADD R13, R13, R10 ;  /* 0x0000000a0d0d7221 */ /* 0x000fe20000000000 */
[----:B------:R-:W-:-:S03]  /*0900*/  FADD R14, R14, R21 ;  /* 0x000000150e0e7221 */ /* 0x000fc60000000000 */
[----:B------:R-:W-:Y:S01]  /*0910*/  FADD R22, R13, R22 ;  /* 0x000000160d167221 */ /* 0x000fe20000000000 */
[----:B------:R-:W-:Y:S02]  /*0920*/  @P4 FSEL R36, R24, RZ, P3 ;  /* 0x000000ff18244208 */ /* 0x000fe40001800000 */
[----:B------:R-:W-:Y:S02]  /*0930*/  @P4 FSEL R37, R14, RZ, P3 ;  /* 0x000000ff0e254208 */ /* 0x000fe40001800000 */
[----:B------:R-:W-:Y:S02]  /*0940*/  @P4 FSEL R12, R22, RZ, P3 ;  /* 0x000000ff160c4208 */ /* 0x000fe40001800000 */
[----:B------:R-:W-:Y:S02]  /*0950*/  @P4 FSEL R35, R23, RZ, P3 ;  /* 0x000000ff17234208 */ /* 0x000fe40001800000 */
[----:B------:R-:W-:Y:S02]  /*0960*/  SEL R16, R16, RZ, !P2 ;  /* 0x000000ff10107207 */ /* 0x000fe40005000000 */
[----:B------:R-:W-:-:S02]  /*0970*/  SEL R17, R17, RZ, !P2 ;  /* 0x000000ff11117207 */ /* 0x000fc40005000000 */
[----:B------:R-:W-:Y:S02]  /*0980*/  @P2 FSEL R16, R3, R36, !P0 ;  /* 0x0000002403102208 */ /* 0x000fe40004000000 */
[----:B------:R-:W-:Y:S02]  /*0990*/  @P2 FSEL R17, R2, R37, !P0 ;  /* 0x0000002502112208 */ /* 0x000fe40004000000 */
[----:B------:R-:W-:Y:S02]  /*09a0*/  SEL R18, R18, RZ, !P2 ;  /* 0x000000ff12127207 */ /* 0x000fe40005000000 */
[----:B------:R-:W-:Y:S02]  /*09b0*/  SEL R19, R19, RZ, !P2 ;  /* 0x000000ff13137207 */ /* 0x000fe40005000000 */
[----:B------:R-:W-:Y:S02]  /*09c0*/  @P2 FSEL R18, R33, R12, !P0 ;  /* 0x0000000c21122208 */ /* 0x000fe40004000000 */
[----:B------:R-:W-:Y:S01]  /*09d0*/  @P2 FSEL R19, R32, R35, !P0 ;  /* 0x0000002320132208 */ /* 0x000fe20004000000 */
[----:B0-----:R-:W-:Y:S01]  /*09e0*/  IMAD.WIDE R8, R0, 0x4, R8 ;  /* 0x0000000400087825 */ /* 0x001fe200078e0208 */
[----:B--2---:R-:W-:-:S02]  /*09f0*/  SEL R3, R4, RZ, !P1 ;  /* 0x000000ff04037207 */ /* 0x004fc40004800000 */
[----:B------:R-:W-:Y:S02]  /*0a00*/  SEL R2, R5, RZ, !P1 ;  /* 0x000000ff05027207 */ /* 0x000fe40004800000 */
[----:B------:R-:W-:Y:S02]  /*0a10*/  SEL R5, R6, RZ, !P1 ;  /* 0x000000ff06057207 */ /* 0x000fe40004800000 */
[----:B------:R-:W-:Y:S02]  /*0a20*/  SEL R4, R7, RZ, !P1 ;  /* 0x000000ff07047207 */ /* 0x000fe40004800000 */
[----:B------:R-:W-:Y:S02]  /*0a30*/  FSEL R3, R3, R16, !P1 ;  /* 0x0000001003037208 */ /* 0x000fe40004800000 */
[----:B------:R-:W-:Y:S02]  /*0a40*/  FSEL R2, R2, R17, !P1 ;  /* 0x0000001102027208 */ /* 0x000fe40004800000 */
[----:B------:R-:W-:-:S02]  /*0a50*/  FSEL R5, R5, R18, !P1 ;  /* 0x0000001205057208 */ /* 0x000fc40004800000 */
[----:B------:R-:W-:Y:S01]  /*0a60*/  FSEL R4, R4, R19, !P1 ;  /* 0x0000001304047208 */ /* 0x000fe20004800000 */
[----:B-----5:R-:W-:Y:S01]  /*0a70*/  FADD R28, R28, R3 ;  /* 0x000000031c1c7221 */ /* 0x020fe20000000000 */
[----:B------:R-:W-:Y:S01]  /*0a80*/  FADD R29, R29, R2 ;  /* 0x000000021d1d7221 */ /* 0x000fe20000000000 */
[----:B------:R-:W-:Y:S02]  /*0a90*/  FADD R30, R30, R5 ;  /* 0x000000051e1e7221 */ /* 0x000fe40000000000 */
[----:B------:R-:W-:-:S05]  /*0aa0*/  FADD R31, R31, R4 ;  /* 0x000000041f1f7221 */ /* 0x000fca0000000000 */
[----:B------:R-:W-:Y:S01]  /*0ab0*/  STG.E.128 desc[UR4][R8.64], R28 ;  /* 0x0000001c08007986 */ /* 0x000fe2000c101d04 */
[----:B------:R-:W-:Y:S05]  /*0ac0*/  EXIT ;  /* 0x000000000000794d */ /* 0x000fea0003800000 */
.L_x_0:
[----:B------:R-:W-:-:S00]  /*0ad0*/  BRA `(.L_x_0) ;  /* 0xfffffffc00fc7947 */ /* 0x000fc0000383ffff */
[----:B------:R-:W-:-:S00]  /*0ae0*/  NOP ;  /* 0x0000000000007918 */ /* 0x000fc00000000000 */
        /* <DEDUP_REMOVED lines=9> */
.L_x_1:


//--------------------- .nv.constant0.triton_poi_fused_add_cat_7 --------------------------
	.section	.nv.constant0.triton_poi_fused_add_cat_7,"a",@progbits
	.sectionflags	@""
	.align	4
.nv.constant0.triton_poi_fused_add_cat_7:
	.zero		588
